//
// Generated by NVIDIA NVVM Compiler
//
// Compiler Build ID: CL-36424714
// Cuda compilation tools, release 13.0, V13.0.88
// Based on NVVM 20.0.0
//

.version 9.0
.target sm_100
.address_size 64

	// .globl	_Z10kernel_AOSP3AoSi

.visible .entry _Z10kernel_AOSP3AoSi(
	.param .u64 .ptr .align 1 _Z10kernel_AOSP3AoSi_param_0,
	.param .u32 _Z10kernel_AOSP3AoSi_param_1
)
{
	.reg .pred 	%p<2>;
	.reg .b16 	%rs<5>;
	.reg .b32 	%r<7>;
	.reg .b32 	%f<7>;
	.reg .b64 	%rd<5>;

	ld.param.u64 	%rd1, [_Z10kernel_AOSP3AoSi_param_0];
	ld.param.u32 	%r2, [_Z10kernel_AOSP3AoSi_param_1];
	mov.u32 	%r3, %tid.x;
	mov.u32 	%r4, %ctaid.x;
	mov.u32 	%r5, %ntid.x;
	mad.lo.s32 	%r1, %r4, %r5, %r3;
	setp.ge.s32 	%p1, %r1, %r2;
	@%p1 bra 	$L__BB0_2;
	cvta.to.global.u64 	%rd2, %rd1;
	mul.wide.s32 	%rd3, %r1, 3;
	add.s64 	%rd4, %rd2, %rd3;
	ld.global.u8 	%rs1, [%rd4];
	ld.global.u8 	%rs2, [%rd4+1];
	ld.global.u8 	%rs3, [%rd4+2];
	cvt.rn.f32.u16 	%f1, %rs1;
	cvt.rn.f32.u16 	%f2, %rs2;
	mul.f32 	%f3, %f2, 0f3F371759;
	fma.rn.f32 	%f4, %f1, 0f3E59B3D0, %f3;
	cvt.rn.f32.u16 	%f5, %rs3;
	fma.rn.f32 	%f6, %f5, 0f3D93DD98, %f4;
	cvt.rzi.u32.f32 	%r6, %f6;
	cvt.u16.u32 	%rs4, %r6;
	st.global.u8 	[%rd4], %rs4;
	st.global.u8 	[%rd4+1], %rs4;
	st.global.u8 	[%rd4+2], %rs4;
$L__BB0_2:
	ret;

}


// ===== COMPILED SASS (sm_100) =====

	.target	sm_100

	.elftype	@"ET_EXEC"


//--------------------- .note.nv.tkinfo           --------------------------
	.section	.note.nv.tkinfo,"",@"SHT_NOTE"
	.sectionflags	@"SHF_NOTE_NV_TKINFO"
	.tkinfo
        /*0018*/ 	.word	0x00000002
        /*0030*/ 	.string	""
        /*0030*/ 	.string	"ptxas"
        /*0030*/ 	.string	"Cuda compilation tools, release 13.0, V13.0.88"
        /*0030*/ 	.string	"Build cuda_13.0.r13.0/compiler.36424714_0"
        /*0030*/ 	.string	"-arch sm_100 -m 64 "



//--------------------- .note.nv.cuinfo           --------------------------
	.section	.note.nv.cuinfo,"",@"SHT_NOTE"
	.sectionflags	@"SHF_NOTE_NV_CUINFO"
        /*0018*/ 	.short	0x0002
        /*001a*/ 	.short	0x0064
        /*001c*/ 	.short	0x0082
	.zero		2


//--------------------- .nv.info                  --------------------------
	.section	.nv.info,"",@"SHT_CUDA_INFO"
	.align	4


	//----- nvinfo : EIATTR_REGCOUNT
	.align		4
        /*0000*/ 	.byte	0x04, 0x2f
        /*0002*/ 	.short	(.L_1 - .L_0)
	.align		4
.L_0:
        /*0004*/ 	.word	index@(_Z10kernel_AOSP3AoSi)
        /*0008*/ 	.word	0x0000000a


	//----- nvinfo : EIATTR_FRAME_SIZE
	.align		4
.L_1:
        /*000c*/ 	.byte	0x04, 0x11
        /*000e*/ 	.short	(.L_3 - .L_2)
	.align		4
.L_2:
        /*0010*/ 	.word	index@(_Z10kernel_AOSP3AoSi)
        /*0014*/ 	.word	0x00000000


	//----- nvinfo : EIATTR_MIN_STACK_SIZE
	.align		4
.L_3:
        /*0018*/ 	.byte	0x04, 0x12
        /*001a*/ 	.short	(.L_5 - .L_4)
	.align		4
.L_4:
        /*001c*/ 	.word	index@(_Z10kernel_AOSP3AoSi)
        /*0020*/ 	.word	0x00000000
.L_5:


//--------------------- .nv.compat                --------------------------
	.section	.nv.compat,"",@"SHT_CUDA_COMPAT_INFO"
	.align	4
        /*0000*/ 	.byte	0x02, 0x09, 0x00, 0x00, 0x02, 0x02, 0x01, 0x00, 0x02, 0x05, 0x05, 0x00, 0x03, 0x07, 0x01, 0x01
        /*0010*/ 	.byte	0x02, 0x03, 0x00, 0x00, 0x02, 0x06, 0x01, 0x00, 0x04, 0x0b, 0x08, 0x00, 0x09, 0x00, 0x00, 0x00
        /*0020*/ 	.byte	0x00, 0x00, 0x00, 0x00


//--------------------- .nv.info._Z10kernel_AOSP3AoSi --------------------------
	.section	.nv.info._Z10kernel_AOSP3AoSi,"",@"SHT_CUDA_INFO"
	.sectionflags	@""
	.align	4


	//----- nvinfo : EIATTR_CUDA_API_VERSION
	.align		4
        /*0000*/ 	.byte	0x04, 0x37
        /*0002*/ 	.short	(.L_7 - .L_6)
.L_6:
        /*0004*/ 	.word	0x00000082


	//----- nvinfo : EIATTR_KPARAM_INFO
	.align		4
.L_7:
        /*0008*/ 	.byte	0x04, 0x17
        /*000a*/ 	.short	(.L_9 - .L_8)
.L_8:
        /*000c*/ 	.word	0x00000000
        /*0010*/ 	.short	0x0001
        /*0012*/ 	.short	0x0008
        /*0014*/ 	.byte	0x00, 0xf0, 0x11, 0x00


	//----- nvinfo : EIATTR_KPARAM_INFO
	.align		4
.L_9:
        /*0018*/ 	.byte	0x04, 0x17
        /*001a*/ 	.short	(.L_11 - .L_10)
.L_10:
        /*001c*/ 	.word	0x00000000
        /*0020*/ 	.short	0x0000
        /*0022*/ 	.short	0x0000
        /*0024*/ 	.byte	0x00, 0xf5, 0x21, 0x00


	//----- nvinfo : EIATTR_SPARSE_MMA_MASK
	.align		4
.L_11:
        /*0028*/ 	.byte	0x03, 0x50
        /*002a*/ 	.short	0x0000


	//----- nvinfo : EIATTR_MAXREG_COUNT
	.align		4
        /*002c*/ 	.byte	0x03, 0x1b
        /*002e*/ 	.short	0x00ff


	//----- nvinfo : EIATTR_MERCURY_ISA_VERSION
	.align		4
        /*0030*/ 	.byte	0x03, 0x5f
        /*0032*/ 	.short	0x0101


	//----- nvinfo : EIATTR_VRC_CTA_INIT_COUNT
	.align		4
        /*0034*/ 	.byte	0x02, 0x4a
	.zero		1
	.zero		1


	//----- nvinfo : EIATTR_EXIT_INSTR_OFFSETS
	.align		4
        /*0038*/ 	.byte	0x04, 0x1c
        /*003a*/ 	.short	(.L_13 - .L_12)


	//   ....[0]....
.L_12:
        /*003c*/ 	.word	0x00000070


	//   ....[1]....
        /*0040*/ 	.word	0x00000180


	//----- nvinfo : EIATTR_CBANK_PARAM_SIZE
	.align		4
.L_13:
        /*0044*/ 	.byte	0x03, 0x19
        /*0046*/ 	.short	0x000c


	//----- nvinfo : EIATTR_PARAM_CBANK
	.align		4
        /*0048*/ 	.byte	0x04, 0x0a
        /*004a*/ 	.short	(.L_15 - .L_14)
	.align		4
.L_14:
        /*004c*/ 	.word	index@(.nv.constant0._Z10kernel_AOSP3AoSi)
        /*0050*/ 	.short	0x0380
        /*0052*/ 	.short	0x000c


	//----- nvinfo : EIATTR_SW_WAR
	.align		4
.L_15:
        /*0054*/ 	.byte	0x04, 0x36
        /*0056*/ 	.short	(.L_17 - .L_16)
.L_16:
        /*0058*/ 	.word	0x00000008
.L_17:


//--------------------- .nv.callgraph             --------------------------
	.section	.nv.callgraph,"",@"SHT_CUDA_CALLGRAPH"
	.align	4
	.sectionentsize	8
	.align		4
        /*0000*/ 	.word	0x00000000
	.align		4
        /*0004*/ 	.word	0xffffffff
	.align		4
        /*0008*/ 	.word	0x00000000
	.align		4
        /*000c*/ 	.word	0xfffffffe
	.align		4
        /*0010*/ 	.word	0x00000000
	.align		4
        /*0014*/ 	.word	0xfffffffd
	.align		4
        /*0018*/ 	.word	0x00000000
	.align		4
        /*001c*/ 	.word	0xfffffffc


//--------------------- .text._Z10kernel_AOSP3AoSi --------------------------
	.section	.text._Z10kernel_AOSP3AoSi,"ax",@progbits
	.align	128
        .global         _Z10kernel_AOSP3AoSi
        .type           _Z10kernel_AOSP3AoSi,@function
        .size           _Z10kernel_AOSP3AoSi,(.L_x_1 - _Z10kernel_AOSP3AoSi)
        .other          _Z10kernel_AOSP3AoSi,@"STO_CUDA_ENTRY STV_DEFAULT"
_Z10kernel_AOSP3AoSi:
.text._Z10kernel_AOSP3AoSi:
[----:B------:R-:W-:Y:S01]  /*0000*/  LDC R1, c[0x0][0x37c] ;  /* 0x0000df00ff017b82 */ /* 0x000fe20000000800 */
[----:B------:R-:W0:Y:S07]  /*0010*/  S2R R5, SR_TID.X ;  /* 0x0000000000057919 */ /* 0x000e2e0000002100 */
[----:B------:R-:W0:Y:S01]  /*0020*/  S2UR UR4, SR_CTAID.X ;  /* 0x00000000000479c3 */ /* 0x000e220000002500 */
[----:B------:R-:W1:Y:S07]  /*0030*/  LDCU UR5, c[0x0][0x388] ;  /* 0x00007100ff0577ac */ /* 0x000e6e0008000800 */
[----:B------:R-:W0:Y:S02]  /*0040*/  LDC R0, c[0x0][0x360] ;  /* 0x0000d800ff007b82 */ /* 0x000e240000000800 */
[----:B0-----:R-:W-:-:S05]  /*0050*/  IMAD R5, R0, UR4, R5 ;  /* 0x0000000400057c24 */ /* 0x001fca000f8e0205 */
[----:B-1----:R-:W-:-:S13]  /*0060*/  ISETP.GE.AND P0, PT, R5, UR5, PT ;  /* 0x0000000505007c0c */ /* 0x002fda000bf06270 */
[----:B------:R-:W-:Y:S05]  /*0070*/  @P0 EXIT ;  /* 0x000000000000094d */ /* 0x000fea0003800000 */
[----:B------:R-:W0:Y:S01]  /*0080*/  LDC.64 R2, c[0x0][0x380] ;  /* 0x0000e000ff027b82 */ /* 0x000e220000000a00 */
[----:B------:R-:W1:Y:S01]  /*0090*/  LDCU.64 UR4, c[0x0][0x358] ;  /* 0x00006b00ff0477ac */ /* 0x000e620008000a00 */
[----:B0-----:R-:W-:-:S05]  /*00a0*/  IMAD.WIDE R2, R5, 0x3, R2 ;  /* 0x0000000305027825 */ /* 0x001fca00078e0202 */
[----:B-1----:R-:W2:Y:S04]  /*00b0*/  LDG.E.U8 R4, desc[UR4][R2.64+0x1] ;  /* 0x0000010402047981 */ /* 0x002ea8000c1e1100 */
[----:B------:R-:W3:Y:S04]  /*00c0*/  LDG.E.U8 R0, desc[UR4][R2.64] ;  /* 0x0000000402007981 */ /* 0x000ee8000c1e1100 */
[----:B------:R-:W4:Y:S01]  /*00d0*/  LDG.E.U8 R5, desc[UR4][R2.64+0x2] ;  /* 0x0000020402057981 */ /* 0x000f22000c1e1100 */
[----:B--2---:R-:W-:Y:S02]  /*00e0*/  I2FP.F32.U32 R4, R4 ;  /* 0x0000000400047245 */ /* 0x004fe40000201000 */
[----:B---3--:R-:W-:-:S03]  /*00f0*/  I2FP.F32.U32 R0, R0 ;  /* 0x0000000000007245 */ /* 0x008fc60000201000 */
[----:B------:R-:W-:Y:S01]  /*0100*/  FMUL R7, R4, 0.71520000696182250977 ;  /* 0x3f37175904077820 */ /* 0x000fe20000400000 */
[----:B----4-:R-:W-:-:S03]  /*0110*/  I2FP.F32.U32 R5, R5 ;  /* 0x0000000500057245 */ /* 0x010fc60000201000 */
[----:B------:R-:W-:-:S04]  /*0120*/  FFMA R0, R0, 0.21259999275207519531, R7 ;  /* 0x3e59b3d000007823 */ /* 0x000fc80000000007 */
[----:B------:R-:W-:-:S04]  /*0130*/  FFMA R0, R5, 0.072200000286102294922, R0 ;  /* 0x3d93dd9805007823 */ /* 0x000fc80000000000 */
[----:B------:R-:W0:Y:S02]  /*0140*/  F2I.U32.TRUNC.NTZ R5, R0 ;  /* 0x0000000000057305 */ /* 0x000e24000020f000 */
[----:B0-----:R-:W-:Y:S04]  /*0150*/  STG.E.U8 desc[UR4][R2.64], R5 ;  /* 0x0000000502007986 */ /* 0x001fe8000c101104 */
[----:B------:R-:W-:Y:S04]  /*0160*/  STG.E.U8 desc[UR4][R2.64+0x1], R5 ;  /* 0x0000010502007986 */ /* 0x000fe8000c101104 */
[----:B------:R-:W-:Y:S01]  /*0170*/  STG.E.U8 desc[UR4][R2.64+0x2], R5 ;  /* 0x0000020502007986 */ /* 0x000fe2000c101104 */
[----:B------:R-:W-:Y:S05]  /*0180*/  EXIT ;  /* 0x000000000000794d */ /* 0x000fea0003800000 */
.L_x_0:
[----:B------:R-:W-:-:S00]  /*0190*/  BRA `(.L_x_0) ;  /* 0xfffffffc00fc7947 */ /* 0x000fc0000383ffff */
[----:B------:R-:W-:-:S00]  /*01a0*/  NOP ;  /* 0x0000000000007918 */ /* 0x000fc00000000000 */
        /* <DEDUP_REMOVED lines=13> */
.L_x_1:


//--------------------- .nv.shared.reserved.0     --------------------------
	.section	.nv.shared.reserved.0,"aw",@nobits
	.weak		__nv_reservedSMEM_offset_0_alias
	.size		__nv_reservedSMEM_offset_0_alias, 0, 64
	.other		__nv_reservedSMEM_offset_0_alias,@"STO_CUDA_RESERVED_SHARED STV_DEFAULT"
__nv_reservedSMEM_offset_0_alias:
	.zero		0
	.zero		64


//--------------------- .nv.constant0._Z10kernel_AOSP3AoSi --------------------------
	.section	.nv.constant0._Z10kernel_AOSP3AoSi,"a",@progbits
	.sectionflags	@""
	.align	4
.nv.constant0._Z10kernel_AOSP3AoSi:
	.zero		908


//--------------------- SYMBOLS --------------------------

	.type		.nv.reservedSmem.offset0,@object
	.size		.nv.reservedSmem.offset0,0x4
